//
// Generated by NVIDIA NVVM Compiler
//
// Compiler Build ID: CL-36424714
// Cuda compilation tools, release 13.0, V13.0.88
// Based on NVVM 20.0.0
//

.version 9.0
.target sm_100
.address_size 64

	// .globl	_Z4mm_8PfS_S_i
// _ZZ4mm_8PfS_S_iE2sA has been demoted
// _ZZ4mm_8PfS_S_iE2sB has been demoted

.visible .entry _Z4mm_8PfS_S_i(
	.param .u64 .ptr .align 1 _Z4mm_8PfS_S_i_param_0,
	.param .u64 .ptr .align 1 _Z4mm_8PfS_S_i_param_1,
	.param .u64 .ptr .align 1 _Z4mm_8PfS_S_i_param_2,
	.param .u32 _Z4mm_8PfS_S_i_param_3
)
{
	.local .align 16 .b8 	__local_depot0[16];
	.reg .b64 	%SP;
	.reg .b64 	%SPL;
	.reg .pred 	%p<4>;
	.reg .b32 	%r<126>;
	.reg .b32 	%f<480>;
	.reg .b64 	%rd<76>;
	// demoted variable
	.shared .align 4 .b8 _ZZ4mm_8PfS_S_iE2sA[4096];
	// demoted variable
	.shared .align 4 .b8 _ZZ4mm_8PfS_S_iE2sB[4096];
	mov.u64 	%SPL, __local_depot0;
	ld.param.u32 	%r11, [_Z4mm_8PfS_S_i_param_3];
	add.u64 	%rd1, %SPL, 0;
	setp.lt.s32 	%p1, %r11, 8;
	mov.f32 	%f416, 0f00000000;
	mov.f32 	%f417, %f416;
	mov.f32 	%f418, %f416;
	mov.f32 	%f419, %f416;
	mov.f32 	%f420, %f416;
	mov.f32 	%f421, %f416;
	mov.f32 	%f422, %f416;
	mov.f32 	%f423, %f416;
	mov.f32 	%f424, %f416;
	mov.f32 	%f425, %f416;
	mov.f32 	%f426, %f416;
	mov.f32 	%f427, %f416;
	mov.f32 	%f428, %f416;
	mov.f32 	%f429, %f416;
	mov.f32 	%f430, %f416;
	mov.f32 	%f431, %f416;
	mov.f32 	%f432, %f416;
	mov.f32 	%f433, %f416;
	mov.f32 	%f434, %f416;
	mov.f32 	%f435, %f416;
	mov.f32 	%f436, %f416;
	mov.f32 	%f437, %f416;
	mov.f32 	%f438, %f416;
	mov.f32 	%f439, %f416;
	mov.f32 	%f440, %f416;
	mov.f32 	%f441, %f416;
	mov.f32 	%f442, %f416;
	mov.f32 	%f443, %f416;
	mov.f32 	%f444, %f416;
	mov.f32 	%f445, %f416;
	mov.f32 	%f446, %f416;
	mov.f32 	%f447, %f416;
	mov.f32 	%f448, %f416;
	mov.f32 	%f449, %f416;
	mov.f32 	%f450, %f416;
	mov.f32 	%f451, %f416;
	mov.f32 	%f452, %f416;
	mov.f32 	%f453, %f416;
	mov.f32 	%f454, %f416;
	mov.f32 	%f455, %f416;
	mov.f32 	%f456, %f416;
	mov.f32 	%f457, %f416;
	mov.f32 	%f458, %f416;
	mov.f32 	%f459, %f416;
	mov.f32 	%f460, %f416;
	mov.f32 	%f461, %f416;
	mov.f32 	%f462, %f416;
	mov.f32 	%f463, %f416;
	mov.f32 	%f464, %f416;
	mov.f32 	%f465, %f416;
	mov.f32 	%f466, %f416;
	mov.f32 	%f467, %f416;
	mov.f32 	%f468, %f416;
	mov.f32 	%f469, %f416;
	mov.f32 	%f470, %f416;
	mov.f32 	%f471, %f416;
	mov.f32 	%f472, %f416;
	mov.f32 	%f473, %f416;
	mov.f32 	%f474, %f416;
	mov.f32 	%f475, %f416;
	mov.f32 	%f476, %f416;
	mov.f32 	%f477, %f416;
	mov.f32 	%f478, %f416;
	mov.f32 	%f479, %f416;
	@%p1 bra 	$L__BB0_5;
	ld.param.u32 	%r119, [_Z4mm_8PfS_S_i_param_3];
	shr.s32 	%r13, %r119, 31;
	shr.u32 	%r14, %r13, 29;
	add.s32 	%r15, %r119, %r14;
	shr.s32 	%r1, %r15, 3;
	mov.b32 	%r122, 0;
	mov.f32 	%f416, 0f00000000;
	mov.u32 	%r18, %tid.x;
	shr.u32 	%r19, %r18, 5;
	shl.b32 	%r20, %r18, 3;
	and.b32  	%r21, %r20, 256;
$L__BB0_2:
	ld.param.u32 	%r120, [_Z4mm_8PfS_S_i_param_3];
	ld.param.u64 	%rd74, [_Z4mm_8PfS_S_i_param_1];
	ld.param.u64 	%rd73, [_Z4mm_8PfS_S_i_param_0];
	shl.b32 	%r22, %r18, 4;
	and.b32  	%r23, %r22, 112;
	or.b32  	%r24, %r21, %r23;
	mov.u32 	%r25, _ZZ4mm_8PfS_S_iE2sB;
	add.s32 	%r26, %r24, %r25;
	add.s32 	%r123, %r26, 128;
	shl.b32 	%r27, %r122, 3;
	add.s32 	%r28, %r27, %r19;
	shl.b32 	%r29, %r18, 2;
	and.b32  	%r30, %r29, 124;
	mov.u32 	%r31, %ctaid.x;
	shl.b32 	%r32, %r31, 7;
	or.b32  	%r33, %r30, %r32;
	mad.lo.s32 	%r34, %r28, %r120, %r33;
	shr.u32 	%r35, %r34, 2;
	cvta.to.global.u64 	%rd6, %rd74;
	mul.wide.u32 	%rd7, %r35, 16;
	add.s64 	%rd8, %rd6, %rd7;
	ld.global.v4.f32 	{%f259, %f260, %f261, %f262}, [%rd8];
	add.s32 	%r36, %r25, %r22;
	st.shared.v4.f32 	[%r36], {%f259, %f260, %f261, %f262};
	mov.u32 	%r37, %ctaid.y;
	shl.b32 	%r38, %r37, 7;
	shr.u32 	%r39, %r18, 1;
	add.s32 	%r40, %r38, %r39;
	and.b32  	%r41, %r29, 4;
	mad.lo.s32 	%r42, %r120, %r40, %r41;
	add.s32 	%r43, %r42, %r27;
	shr.u32 	%r44, %r43, 2;
	cvta.to.global.u64 	%rd9, %rd73;
	mul.wide.u32 	%rd10, %r44, 16;
	add.s64 	%rd11, %rd9, %rd10;
	ld.global.v4.f32 	{%f263, %f264, %f265, %f266}, [%rd11];
	cvt.u64.u32 	%rd12, %r39;
	and.b64  	%rd13, %rd12, 12;
	add.s64 	%rd14, %rd1, %rd13;
	st.local.f32 	[%rd14], %f263;
	add.s32 	%r45, %r18, 1;
	shr.u32 	%r46, %r45, 1;
	cvt.u64.u32 	%rd15, %r46;
	and.b64  	%rd16, %rd15, 12;
	add.s64 	%rd17, %rd1, %rd16;
	st.local.f32 	[%rd17], %f264;
	add.s32 	%r47, %r18, 2;
	shr.u32 	%r48, %r47, 1;
	cvt.u64.u32 	%rd18, %r48;
	and.b64  	%rd19, %rd18, 12;
	add.s64 	%rd20, %rd1, %rd19;
	st.local.f32 	[%rd20], %f265;
	add.s32 	%r49, %r18, 3;
	shr.u32 	%r50, %r49, 1;
	cvt.u64.u32 	%rd21, %r50;
	and.b64  	%rd22, %rd21, 12;
	add.s64 	%rd23, %rd1, %rd22;
	st.local.f32 	[%rd23], %f266;
	ld.local.v4.f32 	{%f267, %f268, %f269, %f270}, [%rd1];
	mov.u32 	%r51, _ZZ4mm_8PfS_S_iE2sA;
	add.s32 	%r52, %r51, %r22;
	st.shared.v4.f32 	[%r52], {%f267, %f268, %f269, %f270};
	bar.sync 	0;
	mov.b32 	%r125, 128;
	mov.b32 	%r124, -8;
$L__BB0_3:
	add.s32 	%r53, %r124, 10;
	mov.u32 	%r54, %tid.x;
	shr.u32 	%r55, %r54, 1;
	and.b32  	%r56, %r55, 12;
	shr.u32 	%r57, %r56, %r53;
	shl.b32 	%r58, %r57, 2;
	mov.u32 	%r59, _ZZ4mm_8PfS_S_iE2sA;
	add.s32 	%r60, %r59, %r58;
	ld.shared.f32 	%f271, [%r60];
	ld.shared.f32 	%f272, [%r123+-128];
	ld.shared.f32 	%f273, [%r123];
	ld.shared.f32 	%f274, [%r123+-124];
	ld.shared.f32 	%f275, [%r123+4];
	ld.shared.f32 	%f276, [%r123+-120];
	ld.shared.f32 	%f277, [%r123+8];
	ld.shared.f32 	%f278, [%r123+-116];
	ld.shared.f32 	%f279, [%r123+12];
	mul.f32 	%f280, %f271, %f272;
	add.f32 	%f479, %f479, %f280;
	mul.f32 	%f281, %f271, %f274;
	add.f32 	%f478, %f478, %f281;
	mul.f32 	%f282, %f271, %f276;
	add.f32 	%f477, %f477, %f282;
	mul.f32 	%f283, %f271, %f278;
	add.f32 	%f476, %f476, %f283;
	mul.f32 	%f284, %f271, %f273;
	add.f32 	%f475, %f475, %f284;
	mul.f32 	%f285, %f271, %f275;
	add.f32 	%f474, %f474, %f285;
	mul.f32 	%f286, %f271, %f277;
	add.f32 	%f473, %f473, %f286;
	mul.f32 	%f287, %f271, %f279;
	add.f32 	%f472, %f472, %f287;
	add.f32 	%f471, %f471, %f280;
	add.f32 	%f470, %f470, %f281;
	add.f32 	%f469, %f469, %f282;
	add.f32 	%f468, %f468, %f283;
	add.f32 	%f467, %f467, %f284;
	add.f32 	%f466, %f466, %f285;
	add.f32 	%f465, %f465, %f286;
	add.f32 	%f464, %f464, %f287;
	add.f32 	%f463, %f463, %f280;
	add.f32 	%f462, %f462, %f281;
	add.f32 	%f461, %f461, %f282;
	add.f32 	%f460, %f460, %f283;
	add.f32 	%f459, %f459, %f284;
	add.f32 	%f458, %f458, %f285;
	add.f32 	%f457, %f457, %f286;
	add.f32 	%f456, %f456, %f287;
	add.f32 	%f455, %f455, %f280;
	add.f32 	%f454, %f454, %f281;
	add.f32 	%f453, %f453, %f282;
	add.f32 	%f452, %f452, %f283;
	add.f32 	%f451, %f451, %f284;
	add.f32 	%f450, %f450, %f285;
	add.f32 	%f449, %f449, %f286;
	add.f32 	%f448, %f448, %f287;
	add.f32 	%f447, %f447, %f280;
	add.f32 	%f446, %f446, %f281;
	add.f32 	%f445, %f445, %f282;
	add.f32 	%f444, %f444, %f283;
	add.f32 	%f443, %f443, %f284;
	add.f32 	%f442, %f442, %f285;
	add.f32 	%f441, %f441, %f286;
	add.f32 	%f440, %f440, %f287;
	add.f32 	%f439, %f439, %f280;
	add.f32 	%f438, %f438, %f281;
	add.f32 	%f437, %f437, %f282;
	add.f32 	%f436, %f436, %f283;
	add.f32 	%f435, %f435, %f284;
	add.f32 	%f434, %f434, %f285;
	add.f32 	%f433, %f433, %f286;
	add.f32 	%f432, %f432, %f287;
	add.f32 	%f431, %f431, %f280;
	add.f32 	%f430, %f430, %f281;
	add.f32 	%f429, %f429, %f282;
	add.f32 	%f428, %f428, %f283;
	add.f32 	%f427, %f427, %f284;
	add.f32 	%f426, %f426, %f285;
	add.f32 	%f425, %f425, %f286;
	add.f32 	%f424, %f424, %f287;
	add.f32 	%f423, %f423, %f280;
	add.f32 	%f422, %f422, %f281;
	add.f32 	%f421, %f421, %f282;
	add.f32 	%f420, %f420, %f283;
	add.f32 	%f419, %f419, %f284;
	add.f32 	%f418, %f418, %f285;
	add.f32 	%f417, %f417, %f286;
	add.f32 	%f416, %f416, %f287;
	add.s32 	%r125, %r125, 512;
	add.s32 	%r124, %r124, 1;
	add.s32 	%r123, %r123, 512;
	setp.ne.s32 	%p2, %r125, 4224;
	@%p2 bra 	$L__BB0_3;
	bar.sync 	0;
	add.s32 	%r122, %r122, 1;
	setp.eq.s32 	%p3, %r122, %r1;
	@%p3 bra 	$L__BB0_5;
	bra.uni 	$L__BB0_2;
$L__BB0_5:
	ld.param.u32 	%r121, [_Z4mm_8PfS_S_i_param_3];
	ld.param.u64 	%rd75, [_Z4mm_8PfS_S_i_param_2];
	mov.u32 	%r61, %ctaid.y;
	shl.b32 	%r62, %r61, 7;
	mov.u32 	%r63, %tid.x;
	shr.u32 	%r64, %r63, 1;
	and.b32  	%r65, %r64, 480;
	add.s32 	%r66, %r65, %r62;
	and.b32  	%r67, %r64, 12;
	or.b32  	%r68, %r66, %r67;
	mov.u32 	%r69, %ctaid.x;
	shl.b32 	%r70, %r69, 7;
	shl.b32 	%r71, %r63, 1;
	and.b32  	%r72, %r71, 64;
	or.b32  	%r73, %r72, %r70;
	and.b32  	%r74, %r63, 7;
	shl.b32 	%r75, %r63, 2;
	and.b32  	%r76, %r75, 28;
	or.b32  	%r77, %r76, 32;
	cvta.to.global.u64 	%rd24, %rd75;
	mad.lo.s32 	%r78, %r68, %r121, %r73;
	shr.u32 	%r79, %r78, 2;
	add.s32 	%r80, %r79, %r74;
	cvt.u64.u32 	%rd25, %r80;
	shl.b64 	%rd26, %rd25, 4;
	and.b64  	%rd27, %rd26, 17179869168;
	add.s64 	%rd28, %rd24, %rd27;
	st.global.v4.f32 	[%rd28], {%f479, %f478, %f477, %f476};
	add.s32 	%r81, %r77, %r78;
	shr.u32 	%r82, %r81, 2;
	mul.wide.u32 	%rd29, %r82, 16;
	add.s64 	%rd30, %rd24, %rd29;
	st.global.v4.f32 	[%rd30], {%f475, %f474, %f473, %f472};
	shl.b32 	%r83, %r121, 4;
	add.s32 	%r84, %r78, %r83;
	shr.u32 	%r85, %r84, 2;
	add.s32 	%r86, %r85, %r74;
	cvt.u64.u32 	%rd31, %r86;
	shl.b64 	%rd32, %rd31, 4;
	and.b64  	%rd33, %rd32, 17179869168;
	add.s64 	%rd34, %rd24, %rd33;
	st.global.v4.f32 	[%rd34], {%f447, %f446, %f445, %f444};
	add.s32 	%r87, %r77, %r84;
	shr.u32 	%r88, %r87, 2;
	mul.wide.u32 	%rd35, %r88, 16;
	add.s64 	%rd36, %rd24, %rd35;
	st.global.v4.f32 	[%rd36], {%f443, %f442, %f441, %f440};
	add.s32 	%r89, %r78, %r121;
	shr.u32 	%r90, %r89, 2;
	add.s32 	%r91, %r90, %r74;
	cvt.u64.u32 	%rd37, %r91;
	shl.b64 	%rd38, %rd37, 4;
	and.b64  	%rd39, %rd38, 17179869168;
	add.s64 	%rd40, %rd24, %rd39;
	st.global.v4.f32 	[%rd40], {%f471, %f470, %f469, %f468};
	add.s32 	%r92, %r81, %r121;
	shr.u32 	%r93, %r92, 2;
	mul.wide.u32 	%rd41, %r93, 16;
	add.s64 	%rd42, %rd24, %rd41;
	st.global.v4.f32 	[%rd42], {%f467, %f466, %f465, %f464};
	add.s32 	%r94, %r84, %r121;
	shr.u32 	%r95, %r94, 2;
	add.s32 	%r96, %r95, %r74;
	cvt.u64.u32 	%rd43, %r96;
	shl.b64 	%rd44, %rd43, 4;
	and.b64  	%rd45, %rd44, 17179869168;
	add.s64 	%rd46, %rd24, %rd45;
	st.global.v4.f32 	[%rd46], {%f439, %f438, %f437, %f436};
	add.s32 	%r97, %r87, %r121;
	shr.u32 	%r98, %r97, 2;
	mul.wide.u32 	%rd47, %r98, 16;
	add.s64 	%rd48, %rd24, %rd47;
	st.global.v4.f32 	[%rd48], {%f435, %f434, %f433, %f432};
	add.s32 	%r99, %r89, %r121;
	shr.u32 	%r100, %r99, 2;
	add.s32 	%r101, %r100, %r74;
	cvt.u64.u32 	%rd49, %r101;
	shl.b64 	%rd50, %rd49, 4;
	and.b64  	%rd51, %rd50, 17179869168;
	add.s64 	%rd52, %rd24, %rd51;
	st.global.v4.f32 	[%rd52], {%f463, %f462, %f461, %f460};
	add.s32 	%r102, %r92, %r121;
	shr.u32 	%r103, %r102, 2;
	mul.wide.u32 	%rd53, %r103, 16;
	add.s64 	%rd54, %rd24, %rd53;
	st.global.v4.f32 	[%rd54], {%f459, %f458, %f457, %f456};
	add.s32 	%r104, %r94, %r121;
	shr.u32 	%r105, %r104, 2;
	add.s32 	%r106, %r105, %r74;
	cvt.u64.u32 	%rd55, %r106;
	shl.b64 	%rd56, %rd55, 4;
	and.b64  	%rd57, %rd56, 17179869168;
	add.s64 	%rd58, %rd24, %rd57;
	st.global.v4.f32 	[%rd58], {%f431, %f430, %f429, %f428};
	add.s32 	%r107, %r97, %r121;
	shr.u32 	%r108, %r107, 2;
	mul.wide.u32 	%rd59, %r108, 16;
	add.s64 	%rd60, %rd24, %rd59;
	st.global.v4.f32 	[%rd60], {%f427, %f426, %f425, %f424};
	add.s32 	%r109, %r99, %r121;
	shr.u32 	%r110, %r109, 2;
	add.s32 	%r111, %r110, %r74;
	cvt.u64.u32 	%rd61, %r111;
	shl.b64 	%rd62, %rd61, 4;
	and.b64  	%rd63, %rd62, 17179869168;
	add.s64 	%rd64, %rd24, %rd63;
	st.global.v4.f32 	[%rd64], {%f455, %f454, %f453, %f452};
	add.s32 	%r112, %r102, %r121;
	shr.u32 	%r113, %r112, 2;
	mul.wide.u32 	%rd65, %r113, 16;
	add.s64 	%rd66, %rd24, %rd65;
	st.global.v4.f32 	[%rd66], {%f451, %f450, %f449, %f448};
	add.s32 	%r114, %r104, %r121;
	shr.u32 	%r115, %r114, 2;
	add.s32 	%r116, %r115, %r74;
	cvt.u64.u32 	%rd67, %r116;
	shl.b64 	%rd68, %rd67, 4;
	and.b64  	%rd69, %rd68, 17179869168;
	add.s64 	%rd70, %rd24, %rd69;
	st.global.v4.f32 	[%rd70], {%f423, %f422, %f421, %f420};
	add.s32 	%r117, %r107, %r121;
	shr.u32 	%r118, %r117, 2;
	mul.wide.u32 	%rd71, %r118, 16;
	add.s64 	%rd72, %rd24, %rd71;
	st.global.v4.f32 	[%rd72], {%f419, %f418, %f417, %f416};
	ret;

}


// ===== COMPILED SASS (sm_100) =====

	.target	sm_100

	.elftype	@"ET_EXEC"


//--------------------- .note.nv.tkinfo           --------------------------
	.section	.note.nv.tkinfo,"",@"SHT_NOTE"
	.sectionflags	@"SHF_NOTE_NV_TKINFO"
	.tkinfo
        /*0018*/ 	.word	0x00000002
        /*0030*/ 	.string	""
        /*0030*/ 	.string	"ptxas"
        /*0030*/ 	.string	"Cuda compilation tools, release 13.0, V13.0.88"
        /*0030*/ 	.string	"Build cuda_13.0.r13.0/compiler.36424714_0"
        /*0030*/ 	.string	"-arch sm_100 -m 64 "



//--------------------- .note.nv.cuinfo           --------------------------
	.section	.note.nv.cuinfo,"",@"SHT_NOTE"
	.sectionflags	@"SHF_NOTE_NV_CUINFO"
        /*0018*/ 	.short	0x0002
        /*001a*/ 	.short	0x0064
        /*001c*/ 	.short	0x0082
	.zero		2


//--------------------- .nv.info                  --------------------------
	.section	.nv.info,"",@"SHT_CUDA_INFO"
	.align	4


	//----- nvinfo : EIATTR_REGCOUNT
	.align		4
        /*0000*/ 	.byte	0x04, 0x2f
        /*0002*/ 	.short	(.L_1 - .L_0)
	.align		4
.L_0:
        /*0004*/ 	.word	index@(_Z4mm_8PfS_S_i)
        /*0008*/ 	.word	0x00000057


	//----- nvinfo : EIATTR_FRAME_SIZE
	.align		4
.L_1:
        /*000c*/ 	.byte	0x04, 0x11
        /*000e*/ 	.short	(.L_3 - .L_2)
	.align		4
.L_2:
        /*0010*/ 	.word	index@(_Z4mm_8PfS_S_i)
        /*0014*/ 	.word	0x00000000


	//----- nvinfo : EIATTR_MIN_STACK_SIZE
	.align		4
.L_3:
        /*0018*/ 	.byte	0x04, 0x12
        /*001a*/ 	.short	(.L_5 - .L_4)
	.align		4
.L_4:
        /*001c*/ 	.word	index@(_Z4mm_8PfS_S_i)
        /*0020*/ 	.word	0x00000000
.L_5:


//--------------------- .nv.compat                --------------------------
	.section	.nv.compat,"",@"SHT_CUDA_COMPAT_INFO"
	.align	4
        /*0000*/ 	.byte	0x02, 0x09, 0x00, 0x00, 0x02, 0x02, 0x01, 0x00, 0x02, 0x05, 0x05, 0x00, 0x03, 0x07, 0x01, 0x01
        /*0010*/ 	.byte	0x02, 0x03, 0x00, 0x00, 0x02, 0x06, 0x01, 0x00, 0x04, 0x0b, 0x08, 0x00, 0x09, 0x00, 0x00, 0x00
        /*0020*/ 	.byte	0x00, 0x00, 0x00, 0x00


//--------------------- .nv.info._Z4mm_8PfS_S_i   --------------------------
	.section	.nv.info._Z4mm_8PfS_S_i,"",@"SHT_CUDA_INFO"
	.sectionflags	@""
	.align	4


	//----- nvinfo : EIATTR_CUDA_API_VERSION
	.align		4
        /*0000*/ 	.byte	0x04, 0x37
        /*0002*/ 	.short	(.L_7 - .L_6)
.L_6:
        /*0004*/ 	.word	0x00000082


	//----- nvinfo : EIATTR_KPARAM_INFO
	.align		4
.L_7:
        /*0008*/ 	.byte	0x04, 0x17
        /*000a*/ 	.short	(.L_9 - .L_8)
.L_8:
        /*000c*/ 	.word	0x00000000
        /*0010*/ 	.short	0x0003
        /*0012*/ 	.short	0x0018
        /*0014*/ 	.byte	0x00, 0xf0, 0x11, 0x00


	//----- nvinfo : EIATTR_KPARAM_INFO
	.align		4
.L_9:
        /*0018*/ 	.byte	0x04, 0x17
        /*001a*/ 	.short	(.L_11 - .L_10)
.L_10:
        /*001c*/ 	.word	0x00000000
        /*0020*/ 	.short	0x0002
        /*0022*/ 	.short	0x0010
        /*0024*/ 	.byte	0x00, 0xf5, 0x21, 0x00


	//----- nvinfo : EIATTR_KPARAM_INFO
	.align		4
.L_11:
        /*0028*/ 	.byte	0x04, 0x17
        /*002a*/ 	.short	(.L_13 - .L_12)
.L_12:
        /*002c*/ 	.word	0x00000000
        /*0030*/ 	.short	0x0001
        /*0032*/ 	.short	0x0008
        /*0034*/ 	.byte	0x00, 0xf5, 0x21, 0x00


	//----- nvinfo : EIATTR_KPARAM_INFO
	.align		4
.L_13:
        /*0038*/ 	.byte	0x04, 0x17
        /*003a*/ 	.short	(.L_15 - .L_14)
.L_14:
        /*003c*/ 	.word	0x00000000
        /*0040*/ 	.short	0x0000
        /*0042*/ 	.short	0x0000
        /*0044*/ 	.byte	0x00, 0xf5, 0x21, 0x00


	//----- nvinfo : EIATTR_SPARSE_MMA_MASK
	.align		4
.L_15:
        /*0048*/ 	.byte	0x03, 0x50
        /*004a*/ 	.short	0x0000


	//----- nvinfo : EIATTR_MAXREG_COUNT
	.align		4
        /*004c*/ 	.byte	0x03, 0x1b
        /*004e*/ 	.short	0x00ff


	//----- nvinfo : EIATTR_NUM_BARRIERS
	.align		4
        /*0050*/ 	.byte	0x02, 0x4c
        /*0052*/ 	.byte	0x01
	.zero		1


	//----- nvinfo : EIATTR_MERCURY_ISA_VERSION
	.align		4
        /*0054*/ 	.byte	0x03, 0x5f
        /*0056*/ 	.short	0x0101


	//----- nvinfo : EIATTR_VRC_CTA_INIT_COUNT
	.align		4
        /*0058*/ 	.byte	0x02, 0x4a
	.zero		1
	.zero		1


	//----- nvinfo : EIATTR_EXIT_INSTR_OFFSETS
	.align		4
        /*005c*/ 	.byte	0x04, 0x1c
        /*005e*/ 	.short	(.L_17 - .L_16)


	//   ....[0]....
.L_16:
        /*0060*/ 	.word	0x00001450


	//----- nvinfo : EIATTR_CBANK_PARAM_SIZE
	.align		4
.L_17:
        /*0064*/ 	.byte	0x03, 0x19
        /*0066*/ 	.short	0x001c


	//----- nvinfo : EIATTR_PARAM_CBANK
	.align		4
        /*0068*/ 	.byte	0x04, 0x0a
        /*006a*/ 	.short	(.L_19 - .L_18)
	.align		4
.L_18:
        /*006c*/ 	.word	index@(.nv.constant0._Z4mm_8PfS_S_i)
        /*0070*/ 	.short	0x0380
        /*0072*/ 	.short	0x001c


	//----- nvinfo : EIATTR_SW_WAR
	.align		4
.L_19:
        /*0074*/ 	.byte	0x04, 0x36
        /*0076*/ 	.short	(.L_21 - .L_20)
.L_20:
        /*0078*/ 	.word	0x00000008
.L_21:


//--------------------- .nv.callgraph             --------------------------
	.section	.nv.callgraph,"",@"SHT_CUDA_CALLGRAPH"
	.align	4
	.sectionentsize	8
	.align		4
        /*0000*/ 	.word	0x00000000
	.align		4
        /*0004*/ 	.word	0xffffffff
	.align		4
        /*0008*/ 	.word	0x00000000
	.align		4
        /*000c*/ 	.word	0xfffffffe
	.align		4
        /*0010*/ 	.word	0x00000000
	.align		4
        /*0014*/ 	.word	0xfffffffd
	.align		4
        /*0018*/ 	.word	0x00000000
	.align		4
        /*001c*/ 	.word	0xfffffffc


//--------------------- .text._Z4mm_8PfS_S_i      --------------------------
	.section	.text._Z4mm_8PfS_S_i,"ax",@progbits
	.align	128
        .global         _Z4mm_8PfS_S_i
        .type           _Z4mm_8PfS_S_i,@function
        .size           _Z4mm_8PfS_S_i,(.L_x_4 - _Z4mm_8PfS_S_i)
        .other          _Z4mm_8PfS_S_i,@"STO_CUDA_ENTRY STV_DEFAULT"
_Z4mm_8PfS_S_i:
.text._Z4mm_8PfS_S_i:
[----:B------:R-:W-:Y:S01]  /*0000*/  LDC R1, c[0x0][0x37c] ;  /* 0x0000df00ff017b82 */ /* 0x000fe20000000800 */
[----:B------:R-:W0:Y:S01]  /*0010*/  LDCU UR4, c[0x0][0x398] ;  /* 0x00007300ff0477ac */ /* 0x000e220008000800 */
[----:B------:R-:W-:Y:S02]  /*0020*/  CS2R R6, SRZ ;  /* 0x0000000000067805 */ /* 0x000fe4000001ff00 */
[----:B------:R-:W-:Y:S02]  /*0030*/  CS2R R4, SRZ ;  /* 0x0000000000047805 */ /* 0x000fe4000001ff00 */
[----:B------:R-:W-:Y:S01]  /*0040*/  CS2R R10, SRZ ;  /* 0x00000000000a7805 */ /* 0x000fe2000001ff00 */
[----:B------:R-:W1:Y:S01]  /*0050*/  LDCU.64 UR10, c[0x0][0x358] ;  /* 0x00006b00ff0a77ac */ /* 0x000e620008000a00 */
[----:B------:R-:W-:Y:S02]  /*0060*/  CS2R R8, SRZ ;  /* 0x0000000000087805 */ /* 0x000fe4000001ff00 */
[----:B------:R-:W-:-:S02]  /*0070*/  CS2R R22, SRZ ;  /* 0x0000000000167805 */ /* 0x000fc4000001ff00 */
[----:B------:R-:W-:Y:S02]  /*0080*/  CS2R R20, SRZ ;  /* 0x0000000000147805 */ /* 0x000fe4000001ff00 */
[----:B------:R-:W-:Y:S02]  /*0090*/  CS2R R26, SRZ ;  /* 0x00000000001a7805 */ /* 0x000fe4000001ff00 */
[----:B------:R-:W-:Y:S02]  /*00a0*/  CS2R R24, SRZ ;  /* 0x0000000000187805 */ /* 0x000fe4000001ff00 */
[----:B------:R-:W-:Y:S02]  /*00b0*/  CS2R R38, SRZ ;  /* 0x0000000000267805 */ /* 0x000fe4000001ff00 */
[----:B------:R-:W-:Y:S02]  /*00c0*/  CS2R R36, SRZ ;  /* 0x0000000000247805 */ /* 0x000fe4000001ff00 */
[----:B------:R-:W-:-:S02]  /*00d0*/  CS2R R42, SRZ ;  /* 0x00000000002a7805 */ /* 0x000fc4000001ff00 */
[----:B------:R-:W-:Y:S02]  /*00e0*/  CS2R R40, SRZ ;  /* 0x0000000000287805 */ /* 0x000fe4000001ff00 */
[----:B------:R-:W-:Y:S02]  /*00f0*/  CS2R R58, SRZ ;  /* 0x00000000003a7805 */ /* 0x000fe4000001ff00 */
[----:B------:R-:W-:Y:S02]  /*0100*/  CS2R R56, SRZ ;  /* 0x0000000000387805 */ /* 0x000fe4000001ff00 */
[----:B------:R-:W-:Y:S02]  /*0110*/  CS2R R62, SRZ ;  /* 0x00000000003e7805 */ /* 0x000fe4000001ff00 */
[----:B------:R-:W-:Y:S01]  /*0120*/  CS2R R60, SRZ ;  /* 0x00000000003c7805 */ /* 0x000fe2000001ff00 */
[----:B0-----:R-:W-:Y:S01]  /*0130*/  IMAD.U32 R0, RZ, RZ, UR4 ;  /* 0x00000004ff007e24 */ /* 0x001fe2000f8e00ff */
[----:B------:R-:W-:-:S02]  /*0140*/  CS2R R14, SRZ ;  /* 0x00000000000e7805 */ /* 0x000fc4000001ff00 */
[----:B------:R-:W-:Y:S02]  /*0150*/  CS2R R12, SRZ ;  /* 0x00000000000c7805 */ /* 0x000fe4000001ff00 */
[----:B------:R-:W-:Y:S02]  /*0160*/  CS2R R18, SRZ ;  /* 0x0000000000127805 */ /* 0x000fe4000001ff00 */
[----:B------:R-:W-:Y:S02]  /*0170*/  CS2R R16, SRZ ;  /* 0x0000000000107805 */ /* 0x000fe4000001ff00 */
[----:B------:R-:W-:Y:S02]  /*0180*/  ISETP.GE.AND P0, PT, R0, 0x8, PT ;  /* 0x000000080000780c */ /* 0x000fe40003f06270 */
        /* <DEDUP_REMOVED lines=11> */
[----:B------:R-:W-:Y:S01]  /*0240*/  CS2R R52, SRZ ;  /* 0x0000000000347805 */ /* 0x000fe2000001ff00 */
[----:B-1----:R-:W-:Y:S06]  /*0250*/  @!P0 BRA `(.L_x_0) ;  /* 0x0000000800988947 */ /* 0x002fec0003800000 */
[----:B------:R-:W0:Y:S01]  /*0260*/  S2R R80, SR_TID.X ;  /* 0x0000000000507919 */ /* 0x000e220000002100 */
[----:B------:R-:W-:Y:S01]  /*0270*/  SHF.R.S32.HI R3, RZ, 0x1f, R0 ;  /* 0x0000001fff037819 */ /* 0x000fe20000011400 */
[----:B------:R-:W-:Y:S01]  /*0280*/  IMAD.MOV.U32 R7, RZ, RZ, RZ ;  /* 0x000000ffff077224 */ /* 0x000fe200078e00ff */
[----:B------:R-:W-:Y:S02]  /*0290*/  UMOV UR4, URZ ;  /* 0x000000ff00047c82 */ /* 0x000fe40008000000 */
[----:B------:R-:W-:-:S04]  /*02a0*/  LEA.HI R2, R3, R0, RZ, 0x3 ;  /* 0x0000000003027211 */ /* 0x000fc800078f18ff */
[----:B------:R-:W-:Y:S01]  /*02b0*/  SHF.R.S32.HI R2, RZ, 0x3, R2 ;  /* 0x00000003ff027819 */ /* 0x000fe20000011402 */
[----:B0-----:R-:W-:-:S05]  /*02c0*/  IMAD.SHL.U32 R3, R80, 0x8, RZ ;  /* 0x0000000850037824 */ /* 0x001fca00078e00ff */
[----:B------:R-:W-:-:S07]  /*02d0*/  LOP3.LUT R3, R3, 0x100, RZ, 0xc0, !PT ;  /* 0x0000010003037812 */ /* 0x000fce00078ec0ff */
.L_x_2:
[----:B0-----:R-:W0:Y:S01]  /*02e0*/  S2R R74, SR_CTAID.Y ;  /* 0x00000000004a7919 */ /* 0x001e220000002600 */
[----:B------:R-:W1:Y:S01]  /*02f0*/  LDC R0, c[0x0][0x398] ;  /* 0x0000e600ff007b82 */ /* 0x000e620000000800 */
[----:B------:R-:W-:Y:S01]  /*0300*/  SHF.R.U32.HI R81, RZ, 0x1, R80 ;  /* 0x00000001ff517819 */ /* 0x000fe20000011650 */
[----:B------:R-:W-:Y:S01]  /*0310*/  IMAD.SHL.U32 R78, R80, 0x4, RZ ;  /* 0x00000004504e7824 */ /* 0x000fe200078e00ff */
[----:B------:R-:W-:Y:S01]  /*0320*/  USHF.L.U32 UR5, UR4, 0x3, URZ ;  /* 0x0000000304057899 */ /* 0x000fe200080006ff */
[----:B------:R-:W2:Y:S04]  /*0330*/  S2R R79, SR_CTAID.X ;  /* 0x00000000004f7919 */ /* 0x000ea80000002500 */
[----:B------:R-:W3:Y:S08]  /*0340*/  LDC.64 R72, c[0x0][0x380] ;  /* 0x0000e000ff487b82 */ /* 0x000ef00000000a00 */
[----:B------:R-:W4:Y:S01]  /*0350*/  LDC.64 R76, c[0x0][0x388] ;  /* 0x0000e200ff4c7b82 */ /* 0x000f220000000a00 */
[----:B0-----:R-:W-:Y:S01]  /*0360*/  IMAD R75, R74, 0x80, R81 ;  /* 0x000000804a4b7824 */ /* 0x001fe200078e0251 */
[----:B------:R-:W-:-:S05]  /*0370*/  LOP3.LUT R74, R78, 0x4, RZ, 0xc0, !PT ;  /* 0x000000044e4a7812 */ /* 0x000fca00078ec0ff */
[----:B-1----:R-:W-:-:S04]  /*0380*/  IMAD R74, R75, R0, R74 ;  /* 0x000000004b4a7224 */ /* 0x002fc800078e024a */
[----:B------:R-:W-:-:S05]  /*0390*/  VIADD R74, R74, UR5 ;  /* 0x000000054a4a7c36 */ /* 0x000fca0008000000 */
[----:B------:R-:W-:-:S05]  /*03a0*/  SHF.R.U32.HI R75, RZ, 0x2, R74 ;  /* 0x00000002ff4b7819 */ /* 0x000fca000001164a */
[----:B---3--:R-:W-:Y:S01]  /*03b0*/  IMAD.WIDE.U32 R72, R75, 0x10, R72 ;  /* 0x000000104b487825 */ /* 0x008fe200078e0048 */
[----:B------:R-:W-:-:S05]  /*03c0*/  LOP3.LUT R78, R78, 0x7c, RZ, 0xc0, !PT ;  /* 0x0000007c4e4e7812 */ /* 0x000fca00078ec0ff */
[----:B------:R-:W3:Y:S01]  /*03d0*/  LDG.E.128 R72, desc[UR10][R72.64] ;  /* 0x0000000a48487981 */ /* 0x000ee2000c1e1d00 */
[----:B--2---:R-:W-:Y:S01]  /*03e0*/  IMAD R78, R79, 0x80, R78 ;  /* 0x000000804f4e7824 */ /* 0x004fe200078e024e */
[----:B------:R-:W-:-:S05]  /*03f0*/  LEA.HI R79, R80, UR5, RZ, 0x1b ;  /* 0x00000005504f7c11 */ /* 0x000fca000f8fd8ff */
[----:B------:R-:W-:-:S05]  /*0400*/  IMAD R78, R79, R0, R78 ;  /* 0x000000004f4e7224 */ /* 0x000fca00078e024e */
[----:B------:R-:W-:-:S05]  /*0410*/  SHF.R.U32.HI R79, RZ, 0x2, R78 ;  /* 0x00000002ff4f7819 */ /* 0x000fca000001164e */
[----:B----4-:R-:W-:-:S06]  /*0420*/  IMAD.WIDE.U32 R76, R79, 0x10, R76 ;  /* 0x000000104f4c7825 */ /* 0x010fcc00078e004c */
[----:B------:R-:W2:Y:S01]  /*0430*/  LDG.E.128 R76, desc[UR10][R76.64] ;  /* 0x0000000a4c4c7981 */ /* 0x000ea2000c1e1d00 */
[----:B------:R-:W-:Y:S01]  /*0440*/  LOP3.LUT R81, R81, 0xc, RZ, 0xc0, !PT ;  /* 0x0000000c51517812 */ /* 0x000fe200078ec0ff */
[C---:B------:R-:W-:Y:S01]  /*0450*/  VIADD R82, R80.reuse, 0x1 ;  /* 0x0000000150527836 */ /* 0x040fe20000000000 */
[----:B------:R-:W0:Y:S01]  /*0460*/  S2UR UR7, SR_CgaCtaId ;  /* 0x00000000000779c3 */ /* 0x000e220000008800 */
[----:B------:R-:W-:Y:S01]  /*0470*/  VIADD R83, R80, 0x2 ;  /* 0x0000000250537836 */ /* 0x000fe20000000000 */
[C---:B------:R-:W-:Y:S01]  /*0480*/  ISETP.EQ.AND P3, PT, R81.reuse, RZ, PT ;  /* 0x000000ff5100720c */ /* 0x040fe20003f62270 */
[----:B------:R-:W-:Y:S01]  /*0490*/  UMOV UR5, 0x400 ;  /* 0x0000040000057882 */ /* 0x000fe20000000000 */
[----:B------:R-:W-:Y:S01]  /*04a0*/  ISETP.EQ.AND P1, PT, R81, 0x8, PT ;  /* 0x000000085100780c */ /* 0x000fe20003f22270 */
[----:B------:R-:W-:Y:S01]  /*04b0*/  UIADD3 UR6, UPT, UPT, UR5, 0x1000, URZ ;  /* 0x0000100005067890 */ /* 0x000fe2000fffe0ff */
[----:B------:R-:W-:Y:S02]  /*04c0*/  SHF.R.U32.HI R82, RZ, 0x1, R82 ;  /* 0x00000001ff527819 */ /* 0x000fe40000011652 */
[----:B------:R-:W-:-:S02]  /*04d0*/  SHF.R.U32.HI R83, RZ, 0x1, R83 ;  /* 0x00000001ff537819 */ /* 0x000fc40000011653 */
[----:B------:R-:W-:Y:S02]  /*04e0*/  LOP3.LUT R82, R82, 0xc, RZ, 0xc0, !PT ;  /* 0x0000000c52527812 */ /* 0x000fe400078ec0ff */
[----:B------:R-:W-:Y:S02]  /*04f0*/  LOP3.LUT R83, R83, 0xc, RZ, 0xc0, !PT ;  /* 0x0000000c53537812 */ /* 0x000fe400078ec0ff */
[C---:B------:R-:W-:Y:S02]  /*0500*/  ISETP.EQ.AND P0, PT, R81.reuse, 0x4, PT ;  /* 0x000000045100780c */ /* 0x040fe40003f02270 */
[----:B------:R-:W-:Y:S02]  /*0510*/  ISETP.EQ.AND P2, PT, R81, 0xc, PT ;  /* 0x0000000c5100780c */ /* 0x000fe40003f42270 */
[C---:B------:R-:W-:Y:S02]  /*0520*/  ISETP.EQ.AND P6, PT, R82.reuse, RZ, PT ;  /* 0x000000ff5200720c */ /* 0x040fe40003fc2270 */
[----:B------:R-:W-:-:S02]  /*0530*/  ISETP.EQ.AND P5, PT, R82, 0x4, PT ;  /* 0x000000045200780c */ /* 0x000fc40003fa2270 */
[----:B------:R-:W-:Y:S01]  /*0540*/  ISETP.EQ.AND P4, PT, R82, 0x8, PT ;  /* 0x000000085200780c */ /* 0x000fe20003f82270 */
[----:B0-----:R-:W-:Y:S02]  /*0550*/  ULEA UR6, UR7, UR6, 0x18 ;  /* 0x0000000607067291 */ /* 0x001fe4000f8ec0ff */
[----:B------:R-:W-:-:S03]  /*0560*/  ULEA UR5, UR7, UR5, 0x18 ;  /* 0x0000000507057291 */ /* 0x000fc6000f8ec0ff */
[----:B------:R-:W-:Y:S01]  /*0570*/  UMOV UR7, 0xfffffff8 ;  /* 0xfffffff800077882 */ /* 0x000fe20000000000 */
[--C-:B---3--:R-:W-:Y:S01]  /*0580*/  @P3 IMAD.MOV.U32 R68, RZ, RZ, R72.reuse ;  /* 0x000000ffff443224 */ /* 0x108fe200078e0048 */
[----:B------:R-:W-:Y:S01]  /*0590*/  ISETP.EQ.AND P3, PT, R82, 0xc, PT ;  /* 0x0000000c5200780c */ /* 0x000fe20003f62270 */
[--C-:B------:R-:W-:Y:S01]  /*05a0*/  @P1 IMAD.MOV.U32 R70, RZ, RZ, R72.reuse ;  /* 0x000000ffff461224 */ /* 0x100fe200078e0048 */
[C---:B------:R-:W-:Y:S01]  /*05b0*/  ISETP.EQ.AND P1, PT, R83.reuse, RZ, PT ;  /* 0x000000ff5300720c */ /* 0x040fe20003f22270 */
[----:B------:R-:W-:Y:S02]  /*05c0*/  VIADD R82, R80, 0x3 ;  /* 0x0000000350527836 */ /* 0x000fe40000000000 */
[--C-:B------:R-:W-:Y:S01]  /*05d0*/  @P0 IMAD.MOV.U32 R69, RZ, RZ, R72.reuse ;  /* 0x000000ffff450224 */ /* 0x100fe200078e0048 */
[C---:B------:R-:W-:Y:S01]  /*05e0*/  ISETP.EQ.AND P0, PT, R83.reuse, 0x4, PT ;  /* 0x000000045300780c */ /* 0x040fe20003f02270 */
[----:B------:R-:W-:Y:S01]  /*05f0*/  @P2 IMAD.MOV.U32 R71, RZ, RZ, R72 ;  /* 0x000000ffff472224 */ /* 0x000fe200078e0048 */
[----:B------:R-:W-:Y:S01]  /*0600*/  SHF.R.U32.HI R82, RZ, 0x1, R82 ;  /* 0x00000001ff527819 */ /* 0x000fe20000011652 */
[--C-:B------:R-:W-:Y:S01]  /*0610*/  @P6 IMAD.MOV.U32 R68, RZ, RZ, R73.reuse ;  /* 0x000000ffff446224 */ /* 0x100fe200078e0049 */
[C---:B------:R-:W-:Y:S01]  /*0620*/  ISETP.EQ.AND P2, PT, R83.reuse, 0x8, PT ;  /* 0x000000085300780c */ /* 0x040fe20003f42270 */
[--C-:B------:R-:W-:Y:S01]  /*0630*/  @P5 IMAD.MOV.U32 R69, RZ, RZ, R73.reuse ;  /* 0x000000ffff455224 */ /* 0x100fe200078e0049 */
[----:B------:R-:W-:Y:S01]  /*0640*/  LOP3.LUT R82, R82, 0xc, RZ, 0xc0, !PT ;  /* 0x0000000c52527812 */ /* 0x000fe200078ec0ff */
[--C-:B------:R-:W-:Y:S01]  /*0650*/  @P4 IMAD.MOV.U32 R70, RZ, RZ, R73.reuse ;  /* 0x000000ffff464224 */ /* 0x100fe200078e0049 */
[----:B------:R-:W-:Y:S01]  /*0660*/  ISETP.EQ.AND P6, PT, R83, 0xc, PT ;  /* 0x0000000c5300780c */ /* 0x000fe20003fc2270 */
[----:B------:R-:W-:Y:S01]  /*0670*/  @P3 IMAD.MOV.U32 R71, RZ, RZ, R73 ;  /* 0x000000ffff473224 */ /* 0x000fe200078e0049 */
[C---:B------:R-:W-:Y:S01]  /*0680*/  ISETP.EQ.AND P5, PT, R82.reuse, RZ, PT ;  /* 0x000000ff5200720c */ /* 0x040fe20003fa2270 */
[--C-:B------:R-:W-:Y:S01]  /*0690*/  @P1 IMAD.MOV.U32 R68, RZ, RZ, R74.reuse ;  /* 0x000000ffff441224 */ /* 0x100fe200078e004a */
[C---:B------:R-:W-:Y:S01]  /*06a0*/  ISETP.EQ.AND P4, PT, R82.reuse, 0x4, PT ;  /* 0x000000045200780c */ /* 0x040fe20003f82270 */
[--C-:B------:R-:W-:Y:S01]  /*06b0*/  @P0 IMAD.MOV.U32 R69, RZ, RZ, R74.reuse ;  /* 0x000000ffff450224 */ /* 0x100fe200078e004a */
[----:B------:R-:W-:Y:S01]  /*06c0*/  ISETP.EQ.AND P3, PT, R82, 0x8, PT ;  /* 0x000000085200780c */ /* 0x000fe20003f62270 */
[----:B------:R-:W-:Y:S01]  /*06d0*/  IMAD.SHL.U32 R72, R80, 0x10, RZ ;  /* 0x0000001050487824 */ /* 0x000fe200078e00ff */
[----:B------:R-:W-:Y:S01]  /*06e0*/  ISETP.EQ.AND P1, PT, R82, 0xc, PT ;  /* 0x0000000c5200780c */ /* 0x000fe20003f22270 */
[----:B------:R-:W-:Y:S01]  /*06f0*/  @P2 IMAD.MOV.U32 R70, RZ, RZ, R74 ;  /* 0x000000ffff462224 */ /* 0x000fe200078e004a */
[----:B------:R-:W0:Y:S01]  /*0700*/  S2R R80, SR_TID.X ;  /* 0x0000000000507919 */ /* 0x000e220000002100 */
[----:B------:R-:W-:Y:S01]  /*0710*/  IMAD.U32 R82, RZ, RZ, UR6 ;  /* 0x00000006ff527e24 */ /* 0x000fe2000f8e00ff */
[----:B------:R-:W-:Y:S01]  /*0720*/  LOP3.LUT R73, R3, 0x70, R72, 0xf8, !PT ;  /* 0x0000007003497812 */ /* 0x000fe200078ef848 */
[----:B------:R-:W-:Y:S01]  /*0730*/  @P6 IMAD.MOV.U32 R71, RZ, RZ, R74 ;  /* 0x000000ffff476224 */ /* 0x000fe200078e004a */
[----:B--2---:R1:W-:Y:S01]  /*0740*/  STS.128 [R72+UR6], R76 ;  /* 0x0000004c48007988 */ /* 0x0043e20008000c06 */
[--C-:B------:R-:W-:Y:S01]  /*0750*/  @P5 IMAD.MOV.U32 R68, RZ, RZ, R75.reuse ;  /* 0x000000ffff445224 */ /* 0x100fe200078e004b */
[----:B------:R-:W-:Y:S01]  /*0760*/  IADD3 R82, PT, PT, R73, 0x80, R82 ;  /* 0x0000008049527810 */ /* 0x000fe20007ffe052 */
[--C-:B------:R-:W-:Y:S01]  /*0770*/  @P4 IMAD.MOV.U32 R69, RZ, RZ, R75.reuse ;  /* 0x000000ffff454224 */ /* 0x100fe200078e004b */
[----:B------:R-:W-:Y:S01]  /*0780*/  UMOV UR6, 0x80 ;  /* 0x0000008000067882 */ /* 0x000fe20000000000 */
[----:B------:R-:W-:-:S02]  /*0790*/  @P3 IMAD.MOV.U32 R70, RZ, RZ, R75 ;  /* 0x000000ffff463224 */ /* 0x000fc400078e004b */
[----:B------:R-:W-:-:S05]  /*07a0*/  @P1 IMAD.MOV.U32 R71, RZ, RZ, R75 ;  /* 0x000000ffff471224 */ /* 0x000fca00078e004b */
[----:B------:R1:W-:Y:S01]  /*07b0*/  STS.128 [R72+UR5], R68 ;  /* 0x0000004448007988 */ /* 0x0003e20008000c05 */
[----:B------:R-:W-:Y:S06]  /*07c0*/  BAR.SYNC.DEFER_BLOCKING 0x0 ;  /* 0x0000000000007b1d */ /* 0x000fec0000010000 */
.L_x_1:
[----:B------:R-:W-:Y:S01]  /*07d0*/  UIADD3 UR8, UPT, UPT, UR7, 0xa, URZ ;  /* 0x0000000a07087890 */ /* 0x000fe2000fffe0ff */
[----:B-1----:R-:W-:Y:S01]  /*07e0*/  LDS.128 R76, [R82] ;  /* 0x00000000524c7984 */ /* 0x002fe20000000c00 */
[----:B------:R-:W-:Y:S02]  /*07f0*/  UIADD3 UR6, UPT, UPT, UR6, 0x200, URZ ;  /* 0x0000020006067890 */ /* 0x000fe4000fffe0ff */
[----:B------:R-:W-:Y:S02]  /*0800*/  UIADD3 UR7, UPT, UPT, UR7, 0x1, URZ ;  /* 0x0000000107077890 */ /* 0x000fe4000fffe0ff */
[----:B------:R-:W-:Y:S01]  /*0810*/  SHF.R.U32.HI R72, RZ, UR8, R81 ;  /* 0x00000008ff487c19 */ /* 0x000fe20008011651 */
[----:B------:R-:W-:-:S03]  /*0820*/  UISETP.NE.AND UP0, UPT, UR6, 0x1080, UPT ;  /* 0x000010800600788c */ /* 0x000fc6000bf05270 */
[----:B------:R-:W-:Y:S02]  /*0830*/  LEA R83, R72, UR5, 0x2 ;  /* 0x0000000548537c11 */ /* 0x000fe4000f8e10ff */
[----:B------:R1:W-:Y:S04]  /*0840*/  LDS.128 R72, [R82+-0x80] ;  /* 0xffff800052487984 */ /* 0x0003e80000000c00 */
[----:B------:R-:W2:Y:S01]  /*0850*/  LDS R83, [R83] ;  /* 0x0000000053537984 */ /* 0x000ea20000000800 */
[----:B-1----:R-:W-:Y:S02]  /*0860*/  VIADD R82, R82, 0x200 ;  /* 0x0000020052527836 */ /* 0x002fe40000000000 */
[CC--:B--2---:R-:W-:Y:S01]  /*0870*/  FFMA R52, R83.reuse, R72.reuse, R52 ;  /* 0x0000004853347223 */ /* 0x0c4fe20000000034 */
[CC--:B------:R-:W-:Y:S01]  /*0880*/  FFMA R48, R83.reuse, R72.reuse, R48 ;  /* 0x0000004853307223 */ /* 0x0c0fe20000000030 */
[CC--:B------:R-:W-:Y:S01]  /*0890*/  FFMA R32, R83.reuse, R72.reuse, R32 ;  /* 0x0000004853207223 */ /* 0x0c0fe20000000020 */
[CC--:B------:R-:W-:Y:S01]  /*08a0*/  FFMA R16, R83.reuse, R72.reuse, R16 ;  /* 0x0000004853107223 */ /* 0x0c0fe20000000010 */
[CC--:B------:R-:W-:Y:S01]  /*08b0*/  FFMA R60, R83.reuse, R72.reuse, R60 ;  /* 0x00000048533c7223 */ /* 0x0c0fe2000000003c */
[CC--:B------:R-:W-:Y:S01]  /*08c0*/  FFMA R40, R83.reuse, R72.reuse, R40 ;  /* 0x0000004853287223 */ /* 0x0c0fe20000000028 */
[CC--:B------:R-:W-:Y:S01]  /*08d0*/  FFMA R24, R83.reuse, R72.reuse, R24 ;  /* 0x0000004853187223 */ /* 0x0c0fe20000000018 */
[C---:B------:R-:W-:Y:S01]  /*08e0*/  FFMA R8, R83.reuse, R72, R8 ;  /* 0x0000004853087223 */ /* 0x040fe20000000008 */
[CC--:B------:R-:W-:Y:S01]  /*08f0*/  FFMA R53, R83.reuse, R73.reuse, R53 ;  /* 0x0000004953357223 */ /* 0x0c0fe20000000035 */
        /* <DEDUP_REMOVED lines=54> */
[----:B------:R-:W-:Y:S01]  /*0c60*/  FFMA R7, R83, R79, R7 ;  /* 0x0000004f53077223 */ /* 0x000fe20000000007 */
[----:B------:R-:W-:Y:S06]  /*0c70*/  BRA.U UP0, `(.L_x_1) ;  /* 0xfffffff900d47547 */ /* 0x000fec000b83ffff */
[----:B------:R-:W-:Y:S01]  /*0c80*/  UIADD3 UR4, UPT, UPT, UR4, 0x1, URZ ;  /* 0x0000000104047890 */ /* 0x000fe2000fffe0ff */
[----:B------:R-:W-:Y:S05]  /*0c90*/  BAR.SYNC.DEFER_BLOCKING 0x0 ;  /* 0x0000000000007b1d */ /* 0x000fea0000010000 */
[----:B------:R-:W-:-:S13]  /*0ca0*/  ISETP.NE.AND P0, PT, R2, UR4, PT ;  /* 0x0000000402007c0c */ /* 0x000fda000bf05270 */
[----:B------:R-:W-:Y:S05]  /*0cb0*/  @P0 BRA `(.L_x_2) ;  /* 0xfffffff400880947 */ /* 0x000fea000383ffff */
.L_x_0:
[----:B------:R-:W1:Y:S01]  /*0cc0*/  S2R R72, SR_TID.X ;  /* 0x0000000000487919 */ /* 0x000e620000002100 */
[----:B------:R-:W2:Y:S01]  /*0cd0*/  LDCU.64 UR4, c[0x0][0x390] ;  /* 0x00007200ff0477ac */ /* 0x000ea20008000a00 */
[----:B------:R-:W3:Y:S01]  /*0ce0*/  S2R R69, SR_CTAID.Y ;  /* 0x0000000000457919 */ /* 0x000ee20000002600 */
[----:B------:R-:W4:Y:S01]  /*0cf0*/  S2R R70, SR_CTAID.X ;  /* 0x0000000000467919 */ /* 0x000f220000002500 */
[----:B-1----:R-:W-:Y:S01]  /*0d00*/  SHF.R.U32.HI R68, RZ, 0x1, R72 ;  /* 0x00000001ff447819 */ /* 0x002fe20000011648 */
[----:B------:R-:W-:-:S03]  /*0d10*/  IMAD.SHL.U32 R3, R72, 0x2, RZ ;  /* 0x0000000248037824 */ /* 0x000fc600078e00ff */
[----:B------:R-:W-:Y:S02]  /*0d20*/  LOP3.LUT R2, R68, 0x1e0, RZ, 0xc0, !PT ;  /* 0x000001e044027812 */ /* 0x000fe400078ec0ff */
[----:B------:R-:W-:-:S03]  /*0d30*/  LOP3.LUT R3, R3, 0x40, RZ, 0xc0, !PT ;  /* 0x0000004003037812 */ /* 0x000fc600078ec0ff */
[----:B---3--:R-:W-:Y:S01]  /*0d40*/  IMAD R2, R69, 0x80, R2 ;  /* 0x0000008045027824 */ /* 0x008fe200078e0202 */
[----:B------:R-:W-:Y:S01]  /*0d50*/  LOP3.LUT R69, R68, 0xc, RZ, 0xc0, !PT ;  /* 0x0000000c44457812 */ /* 0x000fe200078ec0ff */
[----:B----4-:R-:W-:Y:S02]  /*0d60*/  IMAD R68, R70, 0x80, R3 ;  /* 0x0000008046447824 */ /* 0x010fe400078e0203 */
[----:B------:R-:W-:Y:S02]  /*0d70*/  IMAD.SHL.U32 R70, R72, 0x4, RZ ;  /* 0x0000000448467824 */ /* 0x000fe400078e00ff */
[----:B------:R-:W-:Y:S02]  /*0d80*/  IMAD.IADD R69, R2, 0x1, R69 ;  /* 0x0000000102457824 */ /* 0x000fe400078e0245 */
[----:B------:R-:W1:Y:S01]  /*0d90*/  LDC.64 R2, c[0x0][0x390] ;  /* 0x0000e400ff027b82 */ /* 0x000e620000000a00 */
[----:B------:R-:W-:Y:S01]  /*0da0*/  LOP3.LUT R70, R70, 0x1c, RZ, 0xc0, !PT ;  /* 0x0000001c46467812 */ /* 0x000fe200078ec0ff */
[----:B------:R-:W-:Y:S01]  /*0db0*/  IMAD R71, R69, R0, R68 ;  /* 0x0000000045477224 */ /* 0x000fe200078e0244 */
[----:B------:R-:W-:-:S02]  /*0dc0*/  LOP3.LUT R69, R72, 0x7, RZ, 0xc0, !PT ;  /* 0x0000000748457812 */ /* 0x000fc400078ec0ff */
[----:B------:R-:W-:Y:S01]  /*0dd0*/  LOP3.LUT R70, R70, 0x20, RZ, 0xfc, !PT ;  /* 0x0000002046467812 */ /* 0x000fe200078efcff */
[----:B------:R-:W-:Y:S01]  /*0de0*/  IMAD R73, R0, 0x10, R71 ;  /* 0x0000001000497824 */ /* 0x000fe200078e0247 */
[----:B------:R-:W-:-:S03]  /*0df0*/  LEA.HI R68, R71, R69, RZ, 0x1e ;  /* 0x0000004547447211 */ /* 0x000fc600078ff0ff */
[----:B------:R-:W-:Y:S01]  /*0e00*/  IMAD.IADD R77, R70, 0x1, R71 ;  /* 0x00000001464d7824 */ /* 0x000fe200078e0247 */
[----:B------:R-:W-:Y:S01]  /*0e10*/  SHF.R.U32.HI R74, RZ, 0x1c, R68 ;  /* 0x0000001cff4a7819 */ /* 0x000fe20000011644 */
[----:B------:R-:W-:Y:S01]  /*0e20*/  IMAD.SHL.U32 R72, R68, 0x10, RZ ;  /* 0x0000001044487824 */ /* 0x000fe200078e00ff */
[-C--:B------:R-:W-:Y:S01]  /*0e30*/  LEA.HI R78, R73, R69.reuse, RZ, 0x1e ;  /* 0x00000045494e7211 */ /* 0x080fe200078ff0ff */
[--C-:B------:R-:W-:Y:S01]  /*0e40*/  IMAD.IADD R71, R71, 0x1, R0.reuse ;  /* 0x0000000147477824 */ /* 0x100fe200078e0200 */
[----:B------:R-:W-:Y:S01]  /*0e50*/  SHF.R.U32.HI R75, RZ, 0x2, R77 ;  /* 0x00000002ff4b7819 */ /* 0x000fe2000001164d */
[----:B------:R-:W-:Y:S01]  /*0e60*/  IMAD.IADD R79, R70, 0x1, R73 ;  /* 0x00000001464f7824 */ /* 0x000fe200078e0249 */
[----:B------:R-:W-:Y:S01]  /*0e70*/  LOP3.LUT R72, R72, 0xfffffff0, RZ, 0xc0, !PT ;  /* 0xfffffff048487812 */ /* 0x000fe200078ec0ff */
[--C-:B------:R-:W-:Y:S01]  /*0e80*/  IMAD.IADD R73, R73, 0x1, R0.reuse ;  /* 0x0000000149497824 */ /* 0x100fe200078e0200 */
[----:B------:R-:W-:Y:S01]  /*0e90*/  LOP3.LUT R74, R74, 0x3, RZ, 0xc0, !PT ;  /* 0x000000034a4a7812 */ /* 0x000fe200078ec0ff */
[--C-:B------:R-:W-:Y:S01]  /*0ea0*/  IMAD.IADD R68, R71, 0x1, R0.reuse ;  /* 0x0000000147447824 */ /* 0x100fe200078e0200 */
[----:B--2---:R-:W-:Y:S01]  /*0eb0*/  IADD3 R72, P0, PT, R72, UR4, RZ ;  /* 0x0000000448487c10 */ /* 0x004fe2000ff1e0ff */
[C-C-:B------:R-:W-:Y:S01]  /*0ec0*/  IMAD.IADD R70, R73.reuse, 0x1, R0.reuse ;  /* 0x0000000149467824 */ /* 0x140fe200078e0200 */
[-C--:B0-----:R-:W-:Y:S01]  /*0ed0*/  LEA.HI R80, R73, R69.reuse, RZ, 0x1e ;  /* 0x0000004549507211 */ /* 0x081fe200078ff0ff */
[----:B------:R-:W-:Y:S01]  /*0ee0*/  IMAD.IADD R82, R68, 0x1, R0 ;  /* 0x0000000144527824 */ /* 0x000fe200078e0200 */
[----:B------:R-:W-:Y:S01]  /*0ef0*/  IADD3.X R73, PT, PT, R74, UR5, RZ, P0, !PT ;  /* 0x000000054a497c10 */ /* 0x000fe200087fe4ff */
[----:B-1----:R-:W-:Y:S01]  /*0f00*/  IMAD.WIDE.U32 R74, R75, 0x10, R2 ;  /* 0x000000104b4a7825 */ /* 0x002fe200078e0002 */
[----:B------:R-:W-:-:S02]  /*0f10*/  LEA.HI R76, R71, R69, RZ, 0x1e ;  /* 0x00000045474c7211 */ /* 0x000fc400078ff0ff */
[-C--:B------:R-:W-:Y:S01]  /*0f20*/  LEA.HI R71, R68, R69.reuse, RZ, 0x1e ;  /* 0x0000004544477211 */ /* 0x080fe200078ff0ff */
[--C-:B------:R-:W-:Y:S01]  /*0f30*/  IMAD.IADD R81, R77, 0x1, R0.reuse ;  /* 0x000000014d517824 */ /* 0x100fe200078e0200 */
[CC--:B------:R-:W-:Y:S01]  /*0f40*/  LEA.HI R68, R70.reuse, R69.reuse, RZ, 0x1e ;  /* 0x0000004546447211 */ /* 0x0c0fe200078ff0ff */
[--C-:B------:R-:W-:Y:S01]  /*0f50*/  IMAD.IADD R83, R79, 0x1, R0.reuse ;  /* 0x000000014f537824 */ /* 0x100fe200078e0200 */
[----:B------:R0:W-:Y:S01]  /*0f60*/  STG.E.128 desc[UR10][R72.64], R52 ;  /* 0x0000003448007986 */ /* 0x0001e2000c101d0a */
[--C-:B------:R-:W-:Y:S01]  /*0f70*/  IMAD.IADD R84, R70, 0x1, R0.reuse ;  /* 0x0000000146547824 */ /* 0x100fe200078e0200 */
[----:B------:R-:W-:Y:S01]  /*0f80*/  LEA.HI R70, R82, R69, RZ, 0x1e ;  /* 0x0000004552467211 */ /* 0x000fe200078ff0ff */
[----:B------:R-:W-:Y:S01]  /*0f90*/  IMAD.SHL.U32 R82, R78, 0x10, RZ ;  /* 0x000000104e527824 */ /* 0x000fe200078e00ff */
[----:B------:R-:W-:Y:S01]  /*0fa0*/  SHF.R.U32.HI R77, RZ, 0x2, R79 ;  /* 0x00000002ff4d7819 */ /* 0x000fe2000001164f */
[----:B------:R1:W-:Y:S01]  /*0fb0*/  STG.E.128 desc[UR10][R74.64], R64 ;  /* 0x000000404a007986 */ /* 0x0003e2000c101d0a */
[----:B------:R-:W-:Y:S01]  /*0fc0*/  SHF.R.U32.HI R79, RZ, 0x2, R81 ;  /* 0x00000002ff4f7819 */ /* 0x000fe20000011651 */
[----:B------:R-:W-:Y:S01]  /*0fd0*/  IMAD.IADD R81, R81, 0x1, R0 ;  /* 0x0000000151517824 */ /* 0x000fe200078e0200 */
[----:B------:R-:W-:-:S02]  /*0fe0*/  SHF.R.U32.HI R78, RZ, 0x1c, R78 ;  /* 0x0000001cff4e7819 */ /* 0x000fc4000001164e */
[----:B------:R-:W-:Y:S02]  /*0ff0*/  LOP3.LUT R82, R82, 0xfffffff0, RZ, 0xc0, !PT ;  /* 0xfffffff052527812 */ /* 0x000fe400078ec0ff */
[----:B------:R-:W-:Y:S01]  /*1000*/  LEA.HI R69, R84, R69, RZ, 0x1e ;  /* 0x0000004554457211 */ /* 0x000fe200078ff0ff */
[----:B------:R-:W-:Y:S01]  /*1010*/  IMAD.SHL.U32 R84, R76, 0x10, RZ ;  /* 0x000000104c547824 */ /* 0x000fe200078e00ff */
[----:B------:R-:W-:Y:S01]  /*1020*/  SHF.R.U32.HI R76, RZ, 0x1c, R76 ;  /* 0x0000001cff4c7819 */ /* 0x000fe2000001164c */
[--C-:B0-----:R-:W-:Y:S01]  /*1030*/  IMAD.IADD R72, R81, 0x1, R0.reuse ;  /* 0x0000000151487824 */ /* 0x101fe200078e0200 */
[----:B------:R-:W-:Y:S02]  /*1040*/  LOP3.LUT R55, R78, 0x3, RZ, 0xc0, !PT ;  /* 0x000000034e377812 */ /* 0x000fe400078ec0ff */
[----:B------:R-:W-:Y:S02]  /*1050*/  SHF.R.U32.HI R73, RZ, 0x2, R81 ;  /* 0x00000002ff497819 */ /* 0x000fe40000011651 */
[----:B-1----:R-:W-:Y:S01]  /*1060*/  SHF.R.U32.HI R75, RZ, 0x2, R83 ;  /* 0x00000002ff4b7819 */ /* 0x002fe20000011653 */
[----:B------:R-:W-:Y:S01]  /*1070*/  IMAD.IADD R83, R83, 0x1, R0 ;  /* 0x0000000153537824 */ /* 0x000fe200078e0200 */
[----:B------:R-:W-:Y:S01]  /*1080*/  IADD3 R54, P0, PT, R82, UR4, RZ ;  /* 0x0000000452367c10 */ /* 0x000fe2000ff1e0ff */
[----:B------:R-:W-:Y:S01]  /*1090*/  IMAD.SHL.U32 R74, R80, 0x10, RZ ;  /* 0x00000010504a7824 */ /* 0x000fe200078e00ff */
[----:B------:R-:W-:Y:S01]  /*10a0*/  SHF.R.U32.HI R80, RZ, 0x1c, R80 ;  /* 0x0000001cff507819 */ /* 0x000fe20000011650 */
[----:B------:R-:W-:Y:S01]  /*10b0*/  IMAD.IADD R0, R83, 0x1, R0 ;  /* 0x0000000153007824 */ /* 0x000fe200078e0200 */
[----:B------:R-:W-:Y:S01]  /*10c0*/  IADD3.X R55, PT, PT, R55, UR5, RZ, P0, !PT ;  /* 0x0000000537377c10 */ /* 0x000fe200087fe4ff */
[----:B------:R-:W-:Y:S01]  /*10d0*/  IMAD.WIDE.U32 R64, R79, 0x10, R2 ;  /* 0x000000104f407825 */ /* 0x000fe200078e0002 */
[----:B------:R-:W-:-:S02]  /*10e0*/  LOP3.LUT R81, R74, 0xfffffff0, RZ, 0xc0, !PT ;  /* 0xfffffff04a517812 */ /* 0x000fc400078ec0ff */
[----:B------:R-:W-:Y:S01]  /*10f0*/  SHF.R.U32.HI R79, RZ, 0x2, R83 ;  /* 0x00000002ff4f7819 */ /* 0x000fe20000011653 */
[----:B------:R-:W-:Y:S01]  /*1100*/  IMAD.WIDE.U32 R66, R77, 0x10, R2 ;  /* 0x000000104d427825 */ /* 0x000fe200078e0002 */
[----:B------:R-:W-:Y:S01]  /*1110*/  SHF.R.U32.HI R83, RZ, 0x2, R0 ;  /* 0x00000002ff537819 */ /* 0x000fe20000011600 */
[----:B------:R0:W-:Y:S01]  /*1120*/  STG.E.128 desc[UR10][R54.64], R60 ;  /* 0x0000003c36007986 */ /* 0x0001e2000c101d0a */
[----:B------:R-:W-:Y:S01]  /*1130*/  LOP3.LUT R0, R80, 0x3, RZ, 0xc0, !PT ;  /* 0x0000000350007812 */ /* 0x000fe200078ec0ff */
[--C-:B------:R-:W-:Y:S01]  /*1140*/  IMAD.WIDE.U32 R74, R75, 0x10, R2.reuse ;  /* 0x000000104b4a7825 */ /* 0x100fe200078e0002 */
[----:B------:R-:W-:Y:S01]  /*1150*/  IADD3 R80, P0, PT, R81, UR4, RZ ;  /* 0x0000000451507c10 */ /* 0x000fe2000ff1e0ff */
[----:B------:R-:W-:Y:S01]  /*1160*/  STG.E.128 desc[UR10][R66.64], R56 ;  /* 0x0000003842007986 */ /* 0x000fe2000c101d0a */
[----:B------:R-:W-:Y:S01]  /*1170*/  LOP3.LUT R84, R84, 0xfffffff0, RZ, 0xc0, !PT ;  /* 0xfffffff054547812 */ /* 0x000fe200078ec0ff */
[----:B------:R-:W-:Y:S01]  /*1180*/  IMAD.WIDE.U32 R78, R79, 0x10, R2 ;  /* 0x000000104f4e7825 */ /* 0x000fe200078e0002 */
[----:B------:R-:W-:-:S02]  /*1190*/  IADD3.X R81, PT, PT, R0, UR5, RZ, P0, !PT ;  /* 0x0000000500517c10 */ /* 0x000fc400087fe4ff */
[----:B------:R-:W-:Y:S01]  /*11a0*/  LOP3.LUT R53, R76, 0x3, RZ, 0xc0, !PT ;  /* 0x000000034c357812 */ /* 0x000fe200078ec0ff */
[----:B------:R-:W-:Y:S01]  /*11b0*/  IMAD.SHL.U32 R0, R71, 0x10, RZ ;  /* 0x0000001047007824 */ /* 0x000fe200078e00ff */
[----:B------:R-:W-:Y:S02]  /*11c0*/  IADD3 R52, P1, PT, R84, UR4, RZ ;  /* 0x0000000454347c10 */ /* 0x000fe4000ff3e0ff */
[----:B------:R-:W-:Y:S02]  /*11d0*/  SHF.R.U32.HI R71, RZ, 0x1c, R71 ;  /* 0x0000001cff477819 */ /* 0x000fe40000011647 */
[----:B------:R-:W-:Y:S02]  /*11e0*/  IADD3.X R53, PT, PT, R53, UR5, RZ, P1, !PT ;  /* 0x0000000535357c10 */ /* 0x000fe40008ffe4ff */
[----:B------:R-:W-:Y:S01]  /*11f0*/  LOP3.LUT R82, R0, 0xfffffff0, RZ, 0xc0, !PT ;  /* 0xfffffff000527812 */ /* 0x000fe200078ec0ff */
[----:B------:R-:W-:Y:S01]  /*1200*/  IMAD.SHL.U32 R0, R68, 0x10, RZ ;  /* 0x0000001044007824 */ /* 0x000fe200078e00ff */
[----:B------:R-:W-:Y:S01]  /*1210*/  LOP3.LUT R71, R71, 0x3, RZ, 0xc0, !PT ;  /* 0x0000000347477812 */ /* 0x000fe200078ec0ff */
[----:B------:R-:W-:Y:S01]  /*1220*/  STG.E.128 desc[UR10][R52.64], R48 ;  /* 0x0000003034007986 */ /* 0x000fe2000c101d0a */
[----:B0-----:R-:W-:Y:S01]  /*1230*/  IMAD.SHL.U32 R54, R70, 0x10, RZ ;  /* 0x0000001046367824 */ /* 0x001fe200078e00ff */
[----:B------:R-:W-:-:S02]  /*1240*/  SHF.R.U32.HI R68, RZ, 0x1c, R68 ;  /* 0x0000001cff447819 */ /* 0x000fc40000011644 */
[----:B------:R0:W-:Y:S01]  /*1250*/  STG.E.128 desc[UR10][R64.64], R44 ;  /* 0x0000002c40007986 */ /* 0x0001e2000c101d0a */
[----:B------:R-:W-:Y:S02]  /*1260*/  SHF.R.U32.HI R70, RZ, 0x1c, R70 ;  /* 0x0000001cff467819 */ /* 0x000fe40000011646 */
[----:B------:R-:W-:Y:S01]  /*1270*/  LOP3.LUT R54, R54, 0xfffffff0, RZ, 0xc0, !PT ;  /* 0xfffffff036367812 */ /* 0x000fe200078ec0ff */
[----:B------:R-:W-:Y:S01]  /*1280*/  STG.E.128 desc[UR10][R80.64], R40 ;  /* 0x0000002850007986 */ /* 0x000fe2000c101d0a */
[----:B------:R-:W-:Y:S02]  /*1290*/  LOP3.LUT R68, R68, 0x3, RZ, 0xc0, !PT ;  /* 0x0000000344447812 */ /* 0x000fe400078ec0ff */
[----:B------:R-:W-:Y:S01]  /*12a0*/  SHF.R.U32.HI R77, RZ, 0x2, R72 ;  /* 0x00000002ff4d7819 */ /* 0x000fe20000011648 */
[----:B------:R1:W-:Y:S01]  /*12b0*/  STG.E.128 desc[UR10][R74.64], R36 ;  /* 0x000000244a007986 */ /* 0x0003e2000c101d0a */
[----:B------:R-:W-:Y:S01]  /*12c0*/  LOP3.LUT R70, R70, 0x3, RZ, 0xc0, !PT ;  /* 0x0000000346467812 */ /* 0x000fe200078ec0ff */
[----:B------:R-:W-:-:S04]  /*12d0*/  IMAD.WIDE.U32 R72, R73, 0x10, R2 ;  /* 0x0000001049487825 */ /* 0x000fc800078e0002 */
[----:B------:R-:W-:Y:S01]  /*12e0*/  IMAD.WIDE.U32 R76, R77, 0x10, R2 ;  /* 0x000000104d4c7825 */ /* 0x000fe200078e0002 */
[----:B0-----:R-:W-:-:S03]  /*12f0*/  IADD3 R44, P0, PT, R82, UR4, RZ ;  /* 0x00000004522c7c10 */ /* 0x001fc6000ff1e0ff */
[----:B------:R-:W-:Y:S01]  /*1300*/  IMAD.WIDE.U32 R2, R83, 0x10, R2 ;  /* 0x0000001053027825 */ /* 0x000fe200078e0002 */
[----:B------:R-:W-:Y:S02]  /*1310*/  LOP3.LUT R46, R0, 0xfffffff0, RZ, 0xc0, !PT ;  /* 0xfffffff0002e7812 */ /* 0x000fe400078ec0ff */
[----:B------:R-:W-:Y:S01]  /*1320*/  IADD3.X R45, PT, PT, R71, UR5, RZ, P0, !PT ;  /* 0x00000005472d7c10 */ /* 0x000fe200087fe4ff */
[----:B------:R-:W-:Y:S01]  /*1330*/  IMAD.SHL.U32 R0, R69, 0x10, RZ ;  /* 0x0000001045007824 */ /* 0x000fe200078e00ff */
[----:B------:R-:W-:Y:S02]  /*1340*/  SHF.R.U32.HI R69, RZ, 0x1c, R69 ;  /* 0x0000001cff457819 */ /* 0x000fe40000011645 */
[----:B-1----:R-:W-:Y:S01]  /*1350*/  IADD3 R36, P0, PT, R46, UR4, RZ ;  /* 0x000000042e247c10 */ /* 0x002fe2000ff1e0ff */
[----:B------:R-:W-:Y:S01]  /*1360*/  STG.E.128 desc[UR10][R44.64], R32 ;  /* 0x000000202c007986 */ /* 0x000fe2000c101d0a */
[----:B------:R-:W-:Y:S02]  /*1370*/  LOP3.LUT R0, R0, 0xfffffff0, RZ, 0xc0, !PT ;  /* 0xfffffff000007812 */ /* 0x000fe400078ec0ff */
[----:B------:R-:W-:Y:S01]  /*1380*/  IADD3 R38, P1, PT, R54, UR4, RZ ;  /* 0x0000000436267c10 */ /* 0x000fe2000ff3e0ff */
[----:B------:R-:W-:Y:S01]  /*1390*/  STG.E.128 desc[UR10][R72.64], R28 ;  /* 0x0000001c48007986 */ /* 0x000fe2000c101d0a */
[----:B------:R-:W-:-:S02]  /*13a0*/  IADD3.X R37, PT, PT, R68, UR5, RZ, P0, !PT ;  /* 0x0000000544257c10 */ /* 0x000fc400087fe4ff */
[----:B------:R-:W-:Y:S02]  /*13b0*/  LOP3.LUT R69, R69, 0x3, RZ, 0xc0, !PT ;  /* 0x0000000345457812 */ /* 0x000fe400078ec0ff */
[----:B------:R-:W-:Y:S01]  /*13c0*/  IADD3 R40, P0, PT, R0, UR4, RZ ;  /* 0x0000000400287c10 */ /* 0x000fe2000ff1e0ff */
[----:B------:R-:W-:Y:S01]  /*13d0*/  STG.E.128 desc[UR10][R36.64], R24 ;  /* 0x0000001824007986 */ /* 0x000fe2000c101d0a */
[----:B------:R-:W-:Y:S02]  /*13e0*/  IADD3.X R39, PT, PT, R70, UR5, RZ, P1, !PT ;  /* 0x0000000546277c10 */ /* 0x000fe40008ffe4ff */
[----:B------:R-:W-:Y:S01]  /*13f0*/  IADD3.X R41, PT, PT, R69, UR5, RZ, P0, !PT ;  /* 0x0000000545297c10 */ /* 0x000fe200087fe4ff */
[----:B------:R-:W-:Y:S04]  /*1400*/  STG.E.128 desc[UR10][R78.64], R20 ;  /* 0x000000144e007986 */ /* 0x000fe8000c101d0a */
[----:B------:R-:W-:Y:S04]  /*1410*/  STG.E.128 desc[UR10][R38.64], R16 ;  /* 0x0000001026007986 */ /* 0x000fe8000c101d0a */
[----:B------:R-:W-:Y:S04]  /*1420*/  STG.E.128 desc[UR10][R76.64], R12 ;  /* 0x0000000c4c007986 */ /* 0x000fe8000c101d0a */
[----:B------:R-:W-:Y:S04]  /*1430*/  STG.E.128 desc[UR10][R40.64], R8 ;  /* 0x0000000828007986 */ /* 0x000fe8000c101d0a */
[----:B------:R-:W-:Y:S01]  /*1440*/  STG.E.128 desc[UR10][R2.64], R4 ;  /* 0x0000000402007986 */ /* 0x000fe2000c101d0a */
[----:B------:R-:W-:Y:S05]  /*1450*/  EXIT ;  /* 0x000000000000794d */ /* 0x000fea0003800000 */
.L_x_3:
[----:B------:R-:W-:-:S00]  /*1460*/  BRA `(.L_x_3) ;  /* 0xfffffffc00fc7947 */ /* 0x000fc0000383ffff */
[----:B------:R-:W-:-:S00]  /*1470*/  NOP ;  /* 0x0000000000007918 */ /* 0x000fc00000000000 */
        /* <DEDUP_REMOVED lines=8> */
.L_x_4:


//--------------------- .nv.shared._Z4mm_8PfS_S_i --------------------------
	.section	.nv.shared._Z4mm_8PfS_S_i,"aw",@nobits
	.sectionflags	@""
	.align	4
.nv.shared._Z4mm_8PfS_S_i:
	.zero		9216


//--------------------- .nv.shared.reserved.0     --------------------------
	.section	.nv.shared.reserved.0,"aw",@nobits
	.weak		__nv_reservedSMEM_offset_0_alias
	.size		__nv_reservedSMEM_offset_0_alias, 0, 64
	.other		__nv_reservedSMEM_offset_0_alias,@"STO_CUDA_RESERVED_SHARED STV_DEFAULT"
__nv_reservedSMEM_offset_0_alias:
	.zero		0
	.zero		64


//--------------------- .nv.constant0._Z4mm_8PfS_S_i --------------------------
	.section	.nv.constant0._Z4mm_8PfS_S_i,"a",@progbits
	.sectionflags	@""
	.align	4
.nv.constant0._Z4mm_8PfS_S_i:
	.zero		924


//--------------------- SYMBOLS --------------------------

	.type		.nv.reservedSmem.offset0,@object
	.size		.nv.reservedSmem.offset0,0x4
	.type		.nv.reservedSmem.cap,@object
	.size		.nv.reservedSmem.cap,0x4
